//
// Generated by NVIDIA NVVM Compiler
//
// Compiler Build ID: CL-36424714
// Cuda compilation tools, release 13.0, V13.0.88
// Based on NVVM 20.0.0
//

.version 9.0
.target sm_100
.address_size 64

.extern .func  (.param .b32 func_retval0) vprintf
(
	.param .b64 vprintf_param_0,
	.param .b64 vprintf_param_1
)
;
.global .align 1 .b8 $str[10] = {118, 97, 108, 117, 101, 61, 37, 102, 10};

.entry _Z8shflTesti(
	.param .u32 _Z8shflTesti_param_0
)
{
	.local .align 8 .b8 	__local_depot0[8];
	.reg .b64 	%SP;
	.reg .b64 	%SPL;
	.reg .pred 	%p<4>;
	.reg .b32 	%r<7>;
	.reg .b32 	%f<4>;
	.reg .b64 	%rd<5>;
	.reg .b64 	%fd<2>;

	mov.u64 	%SPL, __local_depot0;
	cvta.local.u64 	%SP, %SPL;
	mov.u32 	%r2, %tid.x;
	cvt.rn.f32.u32 	%f1, %r2;
	add.f32 	%f2, %f1, 0f3DCCCCCD;
	setp.eq.s32 	%p1, %r2, 0;
	mov.b32 	%r3, %f2;
	selp.b32 	%r4, 1120416563, %r3, %p1;
	shfl.sync.idx.b32	%r1|%p2, %r4, 0, 31, -1;
	setp.ne.s32 	%p3, %r2, 5;
	@%p3 bra 	$L__BB0_2;
	mov.b32 	%f3, %r1;
	add.u64 	%rd1, %SP, 0;
	add.u64 	%rd2, %SPL, 0;
	cvt.f64.f32 	%fd1, %f3;
	st.local.f64 	[%rd2], %fd1;
	mov.u64 	%rd3, $str;
	cvta.global.u64 	%rd4, %rd3;
	{ // callseq 0, 0
	.param .b64 param0;
	st.param.b64 	[param0], %rd4;
	.param .b64 param1;
	st.param.b64 	[param1], %rd1;
	.param .b32 retval0;
	call.uni (retval0), 
	vprintf, 
	(
	param0, 
	param1
	);
	ld.param.b32 	%r5, [retval0];
	} // callseq 0
$L__BB0_2:
	ret;

}


// ===== COMPILED SASS (sm_100) =====

	.target	sm_100

	.elftype	@"ET_EXEC"


//--------------------- .note.nv.tkinfo           --------------------------
	.section	.note.nv.tkinfo,"",@"SHT_NOTE"
	.sectionflags	@"SHF_NOTE_NV_TKINFO"
	.tkinfo
        /*0018*/ 	.word	0x00000002
        /*0030*/ 	.string	""
        /*0030*/ 	.string	"ptxas"
        /*0030*/ 	.string	"Cuda compilation tools, release 13.0, V13.0.88"
        /*0030*/ 	.string	"Build cuda_13.0.r13.0/compiler.36424714_0"
        /*0030*/ 	.string	"-arch sm_100 -m 64 "



//--------------------- .note.nv.cuinfo           --------------------------
	.section	.note.nv.cuinfo,"",@"SHT_NOTE"
	.sectionflags	@"SHF_NOTE_NV_CUINFO"
        /*0018*/ 	.short	0x0002
        /*001a*/ 	.short	0x0064
        /*001c*/ 	.short	0x0082
	.zero		2


//--------------------- .nv.info                  --------------------------
	.section	.nv.info,"",@"SHT_CUDA_INFO"
	.align	4


	//----- nvinfo : EIATTR_REGCOUNT
	.align		4
        /*0000*/ 	.byte	0x04, 0x2f
        /*0002*/ 	.short	(.L_2 - .L_1)
	.align		4
.L_1:
        /*0004*/ 	.word	index@(_Z8shflTesti)
        /*0008*/ 	.word	0x00000018


	//----- nvinfo : EIATTR_FRAME_SIZE
	.align		4
.L_2:
        /*000c*/ 	.byte	0x04, 0x11
        /*000e*/ 	.short	(.L_4 - .L_3)
	.align		4
.L_3:
        /*0010*/ 	.word	index@(_Z8shflTesti)
        /*0014*/ 	.word	0x00000008


	//----- nvinfo : EIATTR_MIN_STACK_SIZE
	.align		4
.L_4:
        /*0018*/ 	.byte	0x04, 0x12
        /*001a*/ 	.short	(.L_6 - .L_5)
	.align		4
.L_5:
        /*001c*/ 	.word	index@(_Z8shflTesti)
        /*0020*/ 	.word	0x00000008
.L_6:


//--------------------- .nv.compat                --------------------------
	.section	.nv.compat,"",@"SHT_CUDA_COMPAT_INFO"
	.align	4
        /*0000*/ 	.byte	0x02, 0x09, 0x00, 0x00, 0x02, 0x02, 0x01, 0x00, 0x02, 0x05, 0x05, 0x00, 0x03, 0x07, 0x01, 0x01
        /*0010*/ 	.byte	0x02, 0x03, 0x00, 0x00, 0x02, 0x06, 0x01, 0x00, 0x04, 0x0b, 0x08, 0x00, 0x09, 0x00, 0x00, 0x00
        /*0020*/ 	.byte	0x00, 0x00, 0x00, 0x00


//--------------------- .nv.info._Z8shflTesti     --------------------------
	.section	.nv.info._Z8shflTesti,"",@"SHT_CUDA_INFO"
	.sectionflags	@""
	.align	4


	//----- nvinfo : EIATTR_CUDA_API_VERSION
	.align		4
        /*0000*/ 	.byte	0x04, 0x37
        /*0002*/ 	.short	(.L_8 - .L_7)
.L_7:
        /*0004*/ 	.word	0x00000082


	//----- nvinfo : EIATTR_KPARAM_INFO
	.align		4
.L_8:
        /*0008*/ 	.byte	0x04, 0x17
        /*000a*/ 	.short	(.L_10 - .L_9)
.L_9:
        /*000c*/ 	.word	0x00000000
        /*0010*/ 	.short	0x0000
        /*0012*/ 	.short	0x0000
        /*0014*/ 	.byte	0x00, 0xf0, 0x11, 0x00


	//----- nvinfo : EIATTR_SPARSE_MMA_MASK
	.align		4
.L_10:
        /*0018*/ 	.byte	0x03, 0x50
        /*001a*/ 	.short	0x0000


	//----- nvinfo : EIATTR_MAXREG_COUNT
	.align		4
        /*001c*/ 	.byte	0x03, 0x1b
        /*001e*/ 	.short	0x00ff


	//----- nvinfo : EIATTR_EXTERNS
	.align		4
        /*0020*/ 	.byte	0x04, 0x0f
        /*0022*/ 	.short	(.L_12 - .L_11)


	//   ....[0]....
	.align		4
.L_11:
        /*0024*/ 	.word	index@(vprintf)


	//----- nvinfo : EIATTR_MERCURY_ISA_VERSION
	.align		4
.L_12:
        /*0028*/ 	.byte	0x03, 0x5f
        /*002a*/ 	.short	0x0101


	//----- nvinfo : EIATTR_COOP_GROUP_MASK_REGIDS
	.align		4
        /*002c*/ 	.byte	0x04, 0x29
        /*002e*/ 	.short	(.L_14 - .L_13)


	//   ....[0]....
.L_13:
        /*0030*/ 	.word	0xffffffff


	//----- nvinfo : EIATTR_COOP_GROUP_INSTR_OFFSETS
	.align		4
.L_14:
        /*0034*/ 	.byte	0x04, 0x28
        /*0036*/ 	.short	(.L_16 - .L_15)


	//   ....[0]....
.L_15:
        /*0038*/ 	.word	0x000000c0


	//----- nvinfo : EIATTR_VRC_CTA_INIT_COUNT
	.align		4
.L_16:
        /*003c*/ 	.byte	0x02, 0x4a
	.zero		1
	.zero		1


	//----- nvinfo : EIATTR_SYSCALL_OFFSETS
	.align		4
        /*0040*/ 	.byte	0x04, 0x46
        /*0042*/ 	.short	(.L_18 - .L_17)


	//   ....[0]....
.L_17:
        /*0044*/ 	.word	0x00000160


	//----- nvinfo : EIATTR_EXIT_INSTR_OFFSETS
	.align		4
.L_18:
        /*0048*/ 	.byte	0x04, 0x1c
        /*004a*/ 	.short	(.L_20 - .L_19)


	//   ....[0]....
.L_19:
        /*004c*/ 	.word	0x000000d0


	//   ....[1]....
        /*0050*/ 	.word	0x00000170


	//----- nvinfo : EIATTR_CRS_STACK_SIZE
	.align		4
.L_20:
        /*0054*/ 	.byte	0x04, 0x1e
        /*0056*/ 	.short	(.L_22 - .L_21)
.L_21:
        /*0058*/ 	.word	0x00000000


	//----- nvinfo : EIATTR_CBANK_PARAM_SIZE
	.align		4
.L_22:
        /*005c*/ 	.byte	0x03, 0x19
        /*005e*/ 	.short	0x0004


	//----- nvinfo : EIATTR_PARAM_CBANK
	.align		4
        /*0060*/ 	.byte	0x04, 0x0a
        /*0062*/ 	.short	(.L_24 - .L_23)
	.align		4
.L_23:
        /*0064*/ 	.word	index@(.nv.constant0._Z8shflTesti)
        /*0068*/ 	.short	0x0380
        /*006a*/ 	.short	0x0004


	//----- nvinfo : EIATTR_SW_WAR
	.align		4
.L_24:
        /*006c*/ 	.byte	0x04, 0x36
        /*006e*/ 	.short	(.L_26 - .L_25)
.L_25:
        /*0070*/ 	.word	0x00000008
.L_26:


//--------------------- .nv.callgraph             --------------------------
	.section	.nv.callgraph,"",@"SHT_CUDA_CALLGRAPH"
	.align	4
	.sectionentsize	8
	.align		4
        /*0000*/ 	.word	0x00000000
	.align		4
        /*0004*/ 	.word	0xffffffff
	.align		4
        /*0008*/ 	.word	index@(_Z8shflTesti)
	.align		4
        /*000c*/ 	.word	index@(vprintf)
	.align		4
        /*0010*/ 	.word	0x00000000
	.align		4
        /*0014*/ 	.word	0xfffffffe
	.align		4
        /*0018*/ 	.word	0x00000000
	.align		4
        /*001c*/ 	.word	0xfffffffd
	.align		4
        /*0020*/ 	.word	0x00000000
	.align		4
        /*0024*/ 	.word	0xfffffffc


//--------------------- .nv.constant4             --------------------------
	.section	.nv.constant4,"a",@progbits
	.align	8
	.align		8
.nv.constant4:
        /*0000*/ 	.dword	vprintf
	.align		8
        /*0008*/ 	.dword	$str


//--------------------- .text._Z8shflTesti        --------------------------
	.section	.text._Z8shflTesti,"ax",@progbits
	.align	128
.text._Z8shflTesti:
        .type           _Z8shflTesti,@function
        .size           _Z8shflTesti,(.L_x_2 - _Z8shflTesti)
        .other          _Z8shflTesti,@"STO_CUDA_ENTRY STV_DEFAULT"
_Z8shflTesti:
[----:B------:R-:W0:Y:S01]  /*0000*/  LDC R1, c[0x0][0x37c] ;  /* 0x0000df00ff017b82 */ /* 0x000e220000000800 */
[----:B------:R-:W1:Y:S01]  /*0010*/  S2R R2, SR_TID.X ;  /* 0x0000000000027919 */ /* 0x000e620000002100 */
[----:B------:R-:W2:Y:S01]  /*0020*/  LDCU UR4, c[0x0][0x2f8] ;  /* 0x00005f00ff0477ac */ /* 0x000ea20008000800 */
[----:B0-----:R-:W-:Y:S01]  /*0030*/  VIADD R1, R1, 0xfffffff8 ;  /* 0xfffffff801017836 */ /* 0x001fe20000000000 */
[----:B------:R-:W0:Y:S04]  /*0040*/  LDCU UR5, c[0x0][0x2fc] ;  /* 0x00005f80ff0577ac */ /* 0x000e280008000800 */
[----:B--2---:R-:W-:-:S05]  /*0050*/  IADD3 R6, P1, PT, R1, UR4, RZ ;  /* 0x0000000401067c10 */ /* 0x004fca000ff3e0ff */
[----:B0-----:R-:W-:Y:S01]  /*0060*/  IMAD.X R7, RZ, RZ, UR5, P1 ;  /* 0x00000005ff077e24 */ /* 0x001fe200088e06ff */
[----:B-1----:R-:W-:Y:S02]  /*0070*/  I2FP.F32.U32 R0, R2 ;  /* 0x0000000200007245 */ /* 0x002fe40000201000 */
[----:B------:R-:W-:-:S03]  /*0080*/  ISETP.NE.AND P0, PT, R2, RZ, PT ;  /* 0x000000ff0200720c */ /* 0x000fc60003f05270 */
[----:B------:R-:W-:-:S05]  /*0090*/  FADD R0, R0, 0.10000000149011611938 ;  /* 0x3dcccccd00007421 */ /* 0x000fca0000000000 */
[----:B------:R-:W-:Y:S02]  /*00a0*/  SEL R0, R0, 0x42c83333, P0 ;  /* 0x42c8333300007807 */ /* 0x000fe40000000000 */
[----:B------:R-:W-:-:S04]  /*00b0*/  ISETP.NE.AND P0, PT, R2, 0x5, PT ;  /* 0x000000050200780c */ /* 0x000fc80003f05270 */
[----:B------:R-:W0:Y:S09]  /*00c0*/  SHFL.IDX PT, R0, R0, RZ, 0x1f ;  /* 0x00001fff00007589 */ /* 0x000e3200000e0000 */
[----:B------:R-:W-:Y:S05]  /*00d0*/  @P0 EXIT ;  /* 0x000000000000094d */ /* 0x000fea0003800000 */
[----:B0-----:R-:W0:Y:S01]  /*00e0*/  F2F.F64.F32 R2, R0 ;  /* 0x0000000000027310 */ /* 0x001e220000201800 */
[----:B------:R-:W-:Y:S01]  /*00f0*/  MOV R8, 0x0 ;  /* 0x0000000000087802 */ /* 0x000fe20000000f00 */
[----:B------:R-:W1:Y:S05]  /*0100*/  LDCU.64 UR4, c[0x4][0x8] ;  /* 0x01000100ff0477ac */ /* 0x000e6a0008000a00 */
[----:B------:R-:W2:Y:S01]  /*0110*/  LDC.64 R8, c[0x4][R8] ;  /* 0x0100000008087b82 */ /* 0x000ea20000000a00 */
[----:B0-----:R0:W-:Y:S01]  /*0120*/  STL.64 [R1], R2 ;  /* 0x0000000201007387 */ /* 0x0011e20000100a00 */
[----:B-1----:R-:W-:Y:S02]  /*0130*/  IMAD.U32 R4, RZ, RZ, UR4 ;  /* 0x00000004ff047e24 */ /* 0x002fe4000f8e00ff */
[----:B------:R-:W-:-:S07]  /*0140*/  IMAD.U32 R5, RZ, RZ, UR5 ;  /* 0x00000005ff057e24 */ /* 0x000fce000f8e00ff */
[----:B------:R-:W-:-:S07]  /*0150*/  LEPC R20, `(.L_x_0) ;  /* 0x000000001014794e */ /* 0x000fce0000000000 */
[----:B0-2---:R-:W-:Y:S05]  /*0160*/  CALL.ABS.NOINC R8 ;  /* 0x0000000008007343 */ /* 0x005fea0003c00000 */
.L_x_0:
[----:B------:R-:W-:Y:S05]  /*0170*/  EXIT ;  /* 0x000000000000794d */ /* 0x000fea0003800000 */
.L_x_1:
[----:B------:R-:W-:-:S00]  /*0180*/  BRA `(.L_x_1) ;  /* 0xfffffffc00fc7947 */ /* 0x000fc0000383ffff */
[----:B------:R-:W-:-:S00]  /*0190*/  NOP ;  /* 0x0000000000007918 */ /* 0x000fc00000000000 */
        /* <DEDUP_REMOVED lines=14> */
.L_x_2:


//--------------------- .nv.global.init           --------------------------
	.section	.nv.global.init,"aw",@progbits
.nv.global.init:
	.type		$str,@object
	.size		$str,(.L_0 - $str)
$str:
        /*0000*/ 	.byte	0x76, 0x61, 0x6c, 0x75, 0x65, 0x3d, 0x25, 0x66, 0x0a, 0x00
.L_0:


//--------------------- .nv.shared.reserved.0     --------------------------
	.section	.nv.shared.reserved.0,"aw",@nobits
	.weak		__nv_reservedSMEM_offset_0_alias
	.size		__nv_reservedSMEM_offset_0_alias, 0, 64
	.other		__nv_reservedSMEM_offset_0_alias,@"STO_CUDA_RESERVED_SHARED STV_DEFAULT"
__nv_reservedSMEM_offset_0_alias:
	.zero		0
	.zero		64


//--------------------- .nv.constant0._Z8shflTesti --------------------------
	.section	.nv.constant0._Z8shflTesti,"a",@progbits
	.sectionflags	@""
	.align	4
.nv.constant0._Z8shflTesti:
	.zero		900


//--------------------- SYMBOLS --------------------------

	.type		.nv.reservedSmem.offset0,@object
	.size		.nv.reservedSmem.offset0,0x4
	.type		vprintf,@function
